//
// Generated by NVIDIA NVVM Compiler
//
// Compiler Build ID: CL-36424714
// Cuda compilation tools, release 13.0, V13.0.88
// Based on NVVM 20.0.0
//

.version 9.0
.target sm_100
.address_size 64

	// .globl	_Z13modify_structP4Datai

.visible .entry _Z13modify_structP4Datai(
	.param .u64 .ptr .align 1 _Z13modify_structP4Datai_param_0,
	.param .u32 _Z13modify_structP4Datai_param_1
)
{
	.reg .pred 	%p<2>;
	.reg .b32 	%r<7>;
	.reg .b64 	%rd<5>;

	ld.param.u64 	%rd1, [_Z13modify_structP4Datai_param_0];
	ld.param.u32 	%r2, [_Z13modify_structP4Datai_param_1];
	mov.u32 	%r3, %ctaid.x;
	mov.u32 	%r4, %ntid.x;
	mov.u32 	%r5, %tid.x;
	mad.lo.s32 	%r1, %r3, %r4, %r5;
	setp.ge.s32 	%p1, %r1, %r2;
	@%p1 bra 	$L__BB0_2;
	cvta.to.global.u64 	%rd2, %rd1;
	mul.lo.s32 	%r6, %r1, 10;
	mul.wide.s32 	%rd3, %r1, 8;
	add.s64 	%rd4, %rd2, %rd3;
	st.global.u32 	[%rd4], %r6;
	st.global.u32 	[%rd4+4], %r1;
$L__BB0_2:
	ret;

}


// ===== COMPILED SASS (sm_100) =====

	.target	sm_100

	.elftype	@"ET_EXEC"


//--------------------- .note.nv.tkinfo           --------------------------
	.section	.note.nv.tkinfo,"",@"SHT_NOTE"
	.sectionflags	@"SHF_NOTE_NV_TKINFO"
	.tkinfo
        /*0018*/ 	.word	0x00000002
        /*0030*/ 	.string	""
        /*0030*/ 	.string	"ptxas"
        /*0030*/ 	.string	"Cuda compilation tools, release 13.0, V13.0.88"
        /*0030*/ 	.string	"Build cuda_13.0.r13.0/compiler.36424714_0"
        /*0030*/ 	.string	"-arch sm_100 -m 64 "



//--------------------- .note.nv.cuinfo           --------------------------
	.section	.note.nv.cuinfo,"",@"SHT_NOTE"
	.sectionflags	@"SHF_NOTE_NV_CUINFO"
        /*0018*/ 	.short	0x0002
        /*001a*/ 	.short	0x0064
        /*001c*/ 	.short	0x0082
	.zero		2


//--------------------- .nv.info                  --------------------------
	.section	.nv.info,"",@"SHT_CUDA_INFO"
	.align	4


	//----- nvinfo : EIATTR_REGCOUNT
	.align		4
        /*0000*/ 	.byte	0x04, 0x2f
        /*0002*/ 	.short	(.L_1 - .L_0)
	.align		4
.L_0:
        /*0004*/ 	.word	index@(_Z13modify_structP4Datai)
        /*0008*/ 	.word	0x0000000a


	//----- nvinfo : EIATTR_FRAME_SIZE
	.align		4
.L_1:
        /*000c*/ 	.byte	0x04, 0x11
        /*000e*/ 	.short	(.L_3 - .L_2)
	.align		4
.L_2:
        /*0010*/ 	.word	index@(_Z13modify_structP4Datai)
        /*0014*/ 	.word	0x00000000


	//----- nvinfo : EIATTR_MIN_STACK_SIZE
	.align		4
.L_3:
        /*0018*/ 	.byte	0x04, 0x12
        /*001a*/ 	.short	(.L_5 - .L_4)
	.align		4
.L_4:
        /*001c*/ 	.word	index@(_Z13modify_structP4Datai)
        /*0020*/ 	.word	0x00000000
.L_5:


//--------------------- .nv.compat                --------------------------
	.section	.nv.compat,"",@"SHT_CUDA_COMPAT_INFO"
	.align	4
        /*0000*/ 	.byte	0x02, 0x09, 0x00, 0x00, 0x02, 0x02, 0x01, 0x00, 0x02, 0x05, 0x05, 0x00, 0x03, 0x07, 0x01, 0x01
        /*0010*/ 	.byte	0x02, 0x03, 0x00, 0x00, 0x02, 0x06, 0x01, 0x00, 0x04, 0x0b, 0x08, 0x00, 0x09, 0x00, 0x00, 0x00
        /*0020*/ 	.byte	0x00, 0x00, 0x00, 0x00


//--------------------- .nv.info._Z13modify_structP4Datai --------------------------
	.section	.nv.info._Z13modify_structP4Datai,"",@"SHT_CUDA_INFO"
	.sectionflags	@""
	.align	4


	//----- nvinfo : EIATTR_CUDA_API_VERSION
	.align		4
        /*0000*/ 	.byte	0x04, 0x37
        /*0002*/ 	.short	(.L_7 - .L_6)
.L_6:
        /*0004*/ 	.word	0x00000082


	//----- nvinfo : EIATTR_KPARAM_INFO
	.align		4
.L_7:
        /*0008*/ 	.byte	0x04, 0x17
        /*000a*/ 	.short	(.L_9 - .L_8)
.L_8:
        /*000c*/ 	.word	0x00000000
        /*0010*/ 	.short	0x0001
        /*0012*/ 	.short	0x0008
        /*0014*/ 	.byte	0x00, 0xf0, 0x11, 0x00


	//----- nvinfo : EIATTR_KPARAM_INFO
	.align		4
.L_9:
        /*0018*/ 	.byte	0x04, 0x17
        /*001a*/ 	.short	(.L_11 - .L_10)
.L_10:
        /*001c*/ 	.word	0x00000000
        /*0020*/ 	.short	0x0000
        /*0022*/ 	.short	0x0000
        /*0024*/ 	.byte	0x00, 0xf5, 0x21, 0x00


	//----- nvinfo : EIATTR_SPARSE_MMA_MASK
	.align		4
.L_11:
        /*0028*/ 	.byte	0x03, 0x50
        /*002a*/ 	.short	0x0000


	//----- nvinfo : EIATTR_MAXREG_COUNT
	.align		4
        /*002c*/ 	.byte	0x03, 0x1b
        /*002e*/ 	.short	0x00ff


	//----- nvinfo : EIATTR_MERCURY_ISA_VERSION
	.align		4
        /*0030*/ 	.byte	0x03, 0x5f
        /*0032*/ 	.short	0x0101


	//----- nvinfo : EIATTR_VRC_CTA_INIT_COUNT
	.align		4
        /*0034*/ 	.byte	0x02, 0x4a
	.zero		1
	.zero		1


	//----- nvinfo : EIATTR_EXIT_INSTR_OFFSETS
	.align		4
        /*0038*/ 	.byte	0x04, 0x1c
        /*003a*/ 	.short	(.L_13 - .L_12)


	//   ....[0]....
.L_12:
        /*003c*/ 	.word	0x00000070


	//   ....[1]....
        /*0040*/ 	.word	0x000000e0


	//----- nvinfo : EIATTR_CBANK_PARAM_SIZE
	.align		4
.L_13:
        /*0044*/ 	.byte	0x03, 0x19
        /*0046*/ 	.short	0x000c


	//----- nvinfo : EIATTR_PARAM_CBANK
	.align		4
        /*0048*/ 	.byte	0x04, 0x0a
        /*004a*/ 	.short	(.L_15 - .L_14)
	.align		4
.L_14:
        /*004c*/ 	.word	index@(.nv.constant0._Z13modify_structP4Datai)
        /*0050*/ 	.short	0x0380
        /*0052*/ 	.short	0x000c


	//----- nvinfo : EIATTR_SW_WAR
	.align		4
.L_15:
        /*0054*/ 	.byte	0x04, 0x36
        /*0056*/ 	.short	(.L_17 - .L_16)
.L_16:
        /*0058*/ 	.word	0x00000008
.L_17:


//--------------------- .nv.callgraph             --------------------------
	.section	.nv.callgraph,"",@"SHT_CUDA_CALLGRAPH"
	.align	4
	.sectionentsize	8
	.align		4
        /*0000*/ 	.word	0x00000000
	.align		4
        /*0004*/ 	.word	0xffffffff
	.align		4
        /*0008*/ 	.word	0x00000000
	.align		4
        /*000c*/ 	.word	0xfffffffe
	.align		4
        /*0010*/ 	.word	0x00000000
	.align		4
        /*0014*/ 	.word	0xfffffffd
	.align		4
        /*0018*/ 	.word	0x00000000
	.align		4
        /*001c*/ 	.word	0xfffffffc


//--------------------- .text._Z13modify_structP4Datai --------------------------
	.section	.text._Z13modify_structP4Datai,"ax",@progbits
	.align	128
        .global         _Z13modify_structP4Datai
        .type           _Z13modify_structP4Datai,@function
        .size           _Z13modify_structP4Datai,(.L_x_1 - _Z13modify_structP4Datai)
        .other          _Z13modify_structP4Datai,@"STO_CUDA_ENTRY STV_DEFAULT"
_Z13modify_structP4Datai:
.text._Z13modify_structP4Datai:
[----:B------:R-:W-:Y:S01]  /*0000*/  LDC R1, c[0x0][0x37c] ;  /* 0x0000df00ff017b82 */ /* 0x000fe20000000800 */
[----:B------:R-:W0:Y:S07]  /*0010*/  S2R R0, SR_TID.X ;  /* 0x0000000000007919 */ /* 0x000e2e0000002100 */
[----:B------:R-:W0:Y:S01]  /*0020*/  S2UR UR4, SR_CTAID.X ;  /* 0x00000000000479c3 */ /* 0x000e220000002500 */
[----:B------:R-:W1:Y:S07]  /*0030*/  LDCU UR5, c[0x0][0x388] ;  /* 0x00007100ff0577ac */ /* 0x000e6e0008000800 */
[----:B------:R-:W0:Y:S02]  /*0040*/  LDC R5, c[0x0][0x360] ;  /* 0x0000d800ff057b82 */ /* 0x000e240000000800 */
[----:B0-----:R-:W-:-:S05]  /*0050*/  IMAD R5, R5, UR4, R0 ;  /* 0x0000000405057c24 */ /* 0x001fca000f8e0200 */
[----:B-1----:R-:W-:-:S13]  /*0060*/  ISETP.GE.AND P0, PT, R5, UR5, PT ;  /* 0x0000000505007c0c */ /* 0x002fda000bf06270 */
[----:B------:R-:W-:Y:S05]  /*0070*/  @P0 EXIT ;  /* 0x000000000000094d */ /* 0x000fea0003800000 */
[----:B------:R-:W0:Y:S01]  /*0080*/  LDC.64 R2, c[0x0][0x380] ;  /* 0x0000e000ff027b82 */ /* 0x000e220000000a00 */
[----:B------:R-:W1:Y:S01]  /*0090*/  LDCU.64 UR4, c[0x0][0x358] ;  /* 0x00006b00ff0477ac */ /* 0x000e620008000a00 */
[C---:B------:R-:W-:Y:S02]  /*00a0*/  IMAD R7, R5.reuse, 0xa, RZ ;  /* 0x0000000a05077824 */ /* 0x040fe400078e02ff */
[----:B0-----:R-:W-:-:S05]  /*00b0*/  IMAD.WIDE R2, R5, 0x8, R2 ;  /* 0x0000000805027825 */ /* 0x001fca00078e0202 */
[----:B-1----:R-:W-:Y:S04]  /*00c0*/  STG.E desc[UR4][R2.64], R7 ;  /* 0x0000000702007986 */ /* 0x002fe8000c101904 */
[----:B------:R-:W-:Y:S01]  /*00d0*/  STG.E desc[UR4][R2.64+0x4], R5 ;  /* 0x0000040502007986 */ /* 0x000fe2000c101904 */
[----:B------:R-:W-:Y:S05]  /*00e0*/  EXIT ;  /* 0x000000000000794d */ /* 0x000fea0003800000 */
.L_x_0:
[----:B------:R-:W-:-:S00]  /*00f0*/  BRA `(.L_x_0) ;  /* 0xfffffffc00fc7947 */ /* 0x000fc0000383ffff */
[----:B------:R-:W-:-:S00]  /*0100*/  NOP ;  /* 0x0000000000007918 */ /* 0x000fc00000000000 */
[----:B------:R-:W-:-:S00]  /*0110*/  NOP ;  /* 0x0000000000007918 */ /* 0x000fc00000000000 */
[----:B------:R-:W-:-:S00]  /*0120*/  NOP ;  /* 0x0000000000007918 */ /* 0x000fc00000000000 */
[----:B------:R-:W-:-:S00]  /*0130*/  NOP ;  /* 0x0000000000007918 */ /* 0x000fc00000000000 */
[----:B------:R-:W-:-:S00]  /*0140*/  NOP ;  /* 0x0000000000007918 */ /* 0x000fc00000000000 */
[----:B------:R-:W-:-:S00]  /*0150*/  NOP ;  /* 0x0000000000007918 */ /* 0x000fc00000000000 */
[----:B------:R-:W-:-:S00]  /*0160*/  NOP ;  /* 0x0000000000007918 */ /* 0x000fc00000000000 */
[----:B------:R-:W-:-:S00]  /*0170*/  NOP ;  /* 0x0000000000007918 */ /* 0x000fc00000000000 */
.L_x_1:


//--------------------- .nv.shared.reserved.0     --------------------------
	.section	.nv.shared.reserved.0,"aw",@nobits
	.weak		__nv_reservedSMEM_offset_0_alias
	.size		__nv_reservedSMEM_offset_0_alias, 0, 64
	.other		__nv_reservedSMEM_offset_0_alias,@"STO_CUDA_RESERVED_SHARED STV_DEFAULT"
__nv_reservedSMEM_offset_0_alias:
	.zero		0
	.zero		64


//--------------------- .nv.constant0._Z13modify_structP4Datai --------------------------
	.section	.nv.constant0._Z13modify_structP4Datai,"a",@progbits
	.sectionflags	@""
	.align	4
.nv.constant0._Z13modify_structP4Datai:
	.zero		908


//--------------------- SYMBOLS --------------------------

	.type		.nv.reservedSmem.offset0,@object
	.size		.nv.reservedSmem.offset0,0x4
